//
// Generated by NVIDIA NVVM Compiler
//
// Compiler Build ID: CL-36424714
// Cuda compilation tools, release 13.0, V13.0.88
// Based on NVVM 20.0.0
//

.version 9.0
.target sm_100
.address_size 64

	// .globl	_Z18recursive_doublingPiS_
// _ZZ18recursive_doublingPiS_E4temp has been demoted

.visible .entry _Z18recursive_doublingPiS_(
	.param .u64 .ptr .align 1 _Z18recursive_doublingPiS__param_0,
	.param .u64 .ptr .align 1 _Z18recursive_doublingPiS__param_1
)
{
	.reg .pred 	%p<4>;
	.reg .b32 	%r<23>;
	.reg .b64 	%rd<9>;
	// demoted variable
	.shared .align 4 .b8 _ZZ18recursive_doublingPiS_E4temp[400];
	ld.param.u64 	%rd1, [_Z18recursive_doublingPiS__param_0];
	ld.param.u64 	%rd2, [_Z18recursive_doublingPiS__param_1];
	mov.u32 	%r9, %ctaid.x;
	mov.u32 	%r10, %ntid.x;
	mov.u32 	%r1, %tid.x;
	mad.lo.s32 	%r2, %r9, %r10, %r1;
	setp.gt.s32 	%p1, %r2, 99;
	shl.b32 	%r11, %r1, 2;
	mov.u32 	%r12, _ZZ18recursive_doublingPiS_E4temp;
	add.s32 	%r3, %r12, %r11;
	@%p1 bra 	$L__BB0_2;
	cvta.to.global.u64 	%rd3, %rd1;
	mul.wide.s32 	%rd4, %r2, 4;
	add.s64 	%rd5, %rd3, %rd4;
	ld.global.u32 	%r13, [%rd5];
	st.shared.u32 	[%r3], %r13;
$L__BB0_2:
	setp.ne.s32 	%p2, %r1, 0;
	@%p2 bra 	$L__BB0_4;
	ld.shared.u32 	%r22, [_ZZ18recursive_doublingPiS_E4temp];
	bra.uni 	$L__BB0_6;
$L__BB0_4:
	mov.b32 	%r21, 1;
$L__BB0_5:
	bar.sync 	0;
	sub.s32 	%r15, %r1, %r21;
	shl.b32 	%r16, %r15, 2;
	add.s32 	%r18, %r12, %r16;
	ld.shared.u32 	%r19, [%r18];
	ld.shared.u32 	%r20, [%r3];
	add.s32 	%r22, %r20, %r19;
	st.shared.u32 	[%r3], %r22;
	shl.b32 	%r21, %r21, 1;
	setp.le.u32 	%p3, %r21, %r1;
	@%p3 bra 	$L__BB0_5;
$L__BB0_6:
	cvta.to.global.u64 	%rd6, %rd2;
	mul.wide.s32 	%rd7, %r2, 4;
	add.s64 	%rd8, %rd6, %rd7;
	st.global.u32 	[%rd8], %r22;
	ret;

}


// ===== COMPILED SASS (sm_100) =====

	.target	sm_100

	.elftype	@"ET_EXEC"


//--------------------- .note.nv.tkinfo           --------------------------
	.section	.note.nv.tkinfo,"",@"SHT_NOTE"
	.sectionflags	@"SHF_NOTE_NV_TKINFO"
	.tkinfo
        /*0018*/ 	.word	0x00000002
        /*0030*/ 	.string	""
        /*0030*/ 	.string	"ptxas"
        /*0030*/ 	.string	"Cuda compilation tools, release 13.0, V13.0.88"
        /*0030*/ 	.string	"Build cuda_13.0.r13.0/compiler.36424714_0"
        /*0030*/ 	.string	"-arch sm_100 -m 64 "



//--------------------- .note.nv.cuinfo           --------------------------
	.section	.note.nv.cuinfo,"",@"SHT_NOTE"
	.sectionflags	@"SHF_NOTE_NV_CUINFO"
        /*0018*/ 	.short	0x0002
        /*001a*/ 	.short	0x0064
        /*001c*/ 	.short	0x0082
	.zero		2


//--------------------- .nv.info                  --------------------------
	.section	.nv.info,"",@"SHT_CUDA_INFO"
	.align	4


	//----- nvinfo : EIATTR_REGCOUNT
	.align		4
        /*0000*/ 	.byte	0x04, 0x2f
        /*0002*/ 	.short	(.L_1 - .L_0)
	.align		4
.L_0:
        /*0004*/ 	.word	index@(_Z18recursive_doublingPiS_)
        /*0008*/ 	.word	0x0000000c


	//----- nvinfo : EIATTR_FRAME_SIZE
	.align		4
.L_1:
        /*000c*/ 	.byte	0x04, 0x11
        /*000e*/ 	.short	(.L_3 - .L_2)
	.align		4
.L_2:
        /*0010*/ 	.word	index@(_Z18recursive_doublingPiS_)
        /*0014*/ 	.word	0x00000000


	//----- nvinfo : EIATTR_MIN_STACK_SIZE
	.align		4
.L_3:
        /*0018*/ 	.byte	0x04, 0x12
        /*001a*/ 	.short	(.L_5 - .L_4)
	.align		4
.L_4:
        /*001c*/ 	.word	index@(_Z18recursive_doublingPiS_)
        /*0020*/ 	.word	0x00000000
.L_5:


//--------------------- .nv.compat                --------------------------
	.section	.nv.compat,"",@"SHT_CUDA_COMPAT_INFO"
	.align	4
        /*0000*/ 	.byte	0x02, 0x09, 0x00, 0x00, 0x02, 0x02, 0x01, 0x00, 0x02, 0x05, 0x05, 0x00, 0x03, 0x07, 0x01, 0x01
        /*0010*/ 	.byte	0x02, 0x03, 0x00, 0x00, 0x02, 0x06, 0x01, 0x00, 0x04, 0x0b, 0x08, 0x00, 0x09, 0x00, 0x00, 0x00
        /*0020*/ 	.byte	0x00, 0x00, 0x00, 0x00


//--------------------- .nv.info._Z18recursive_doublingPiS_ --------------------------
	.section	.nv.info._Z18recursive_doublingPiS_,"",@"SHT_CUDA_INFO"
	.sectionflags	@""
	.align	4


	//----- nvinfo : EIATTR_CUDA_API_VERSION
	.align		4
        /*0000*/ 	.byte	0x04, 0x37
        /*0002*/ 	.short	(.L_7 - .L_6)
.L_6:
        /*0004*/ 	.word	0x00000082


	//----- nvinfo : EIATTR_KPARAM_INFO
	.align		4
.L_7:
        /*0008*/ 	.byte	0x04, 0x17
        /*000a*/ 	.short	(.L_9 - .L_8)
.L_8:
        /*000c*/ 	.word	0x00000000
        /*0010*/ 	.short	0x0001
        /*0012*/ 	.short	0x0008
        /*0014*/ 	.byte	0x00, 0xf5, 0x21, 0x00


	//----- nvinfo : EIATTR_KPARAM_INFO
	.align		4
.L_9:
        /*0018*/ 	.byte	0x04, 0x17
        /*001a*/ 	.short	(.L_11 - .L_10)
.L_10:
        /*001c*/ 	.word	0x00000000
        /*0020*/ 	.short	0x0000
        /*0022*/ 	.short	0x0000
        /*0024*/ 	.byte	0x00, 0xf5, 0x21, 0x00


	//----- nvinfo : EIATTR_SPARSE_MMA_MASK
	.align		4
.L_11:
        /*0028*/ 	.byte	0x03, 0x50
        /*002a*/ 	.short	0x0000


	//----- nvinfo : EIATTR_MAXREG_COUNT
	.align		4
        /*002c*/ 	.byte	0x03, 0x1b
        /*002e*/ 	.short	0x00ff


	//----- nvinfo : EIATTR_NUM_BARRIERS
	.align		4
        /*0030*/ 	.byte	0x02, 0x4c
        /*0032*/ 	.byte	0x01
	.zero		1


	//----- nvinfo : EIATTR_MERCURY_ISA_VERSION
	.align		4
        /*0034*/ 	.byte	0x03, 0x5f
        /*0036*/ 	.short	0x0101


	//----- nvinfo : EIATTR_VRC_CTA_INIT_COUNT
	.align		4
        /*0038*/ 	.byte	0x02, 0x4a
	.zero		1
	.zero		1


	//----- nvinfo : EIATTR_EXIT_INSTR_OFFSETS
	.align		4
        /*003c*/ 	.byte	0x04, 0x1c
        /*003e*/ 	.short	(.L_13 - .L_12)


	//   ....[0]....
.L_12:
        /*0040*/ 	.word	0x00000210


	//----- nvinfo : EIATTR_CRS_STACK_SIZE
	.align		4
.L_13:
        /*0044*/ 	.byte	0x04, 0x1e
        /*0046*/ 	.short	(.L_15 - .L_14)
.L_14:
        /*0048*/ 	.word	0x00000000


	//----- nvinfo : EIATTR_CBANK_PARAM_SIZE
	.align		4
.L_15:
        /*004c*/ 	.byte	0x03, 0x19
        /*004e*/ 	.short	0x0010


	//----- nvinfo : EIATTR_PARAM_CBANK
	.align		4
        /*0050*/ 	.byte	0x04, 0x0a
        /*0052*/ 	.short	(.L_17 - .L_16)
	.align		4
.L_16:
        /*0054*/ 	.word	index@(.nv.constant0._Z18recursive_doublingPiS_)
        /*0058*/ 	.short	0x0380
        /*005a*/ 	.short	0x0010


	//----- nvinfo : EIATTR_SW_WAR
	.align		4
.L_17:
        /*005c*/ 	.byte	0x04, 0x36
        /*005e*/ 	.short	(.L_19 - .L_18)
.L_18:
        /*0060*/ 	.word	0x00000008
.L_19:


//--------------------- .nv.callgraph             --------------------------
	.section	.nv.callgraph,"",@"SHT_CUDA_CALLGRAPH"
	.align	4
	.sectionentsize	8
	.align		4
        /*0000*/ 	.word	0x00000000
	.align		4
        /*0004*/ 	.word	0xffffffff
	.align		4
        /*0008*/ 	.word	0x00000000
	.align		4
        /*000c*/ 	.word	0xfffffffe
	.align		4
        /*0010*/ 	.word	0x00000000
	.align		4
        /*0014*/ 	.word	0xfffffffd
	.align		4
        /*0018*/ 	.word	0x00000000
	.align		4
        /*001c*/ 	.word	0xfffffffc


//--------------------- .text._Z18recursive_doublingPiS_ --------------------------
	.section	.text._Z18recursive_doublingPiS_,"ax",@progbits
	.align	128
        .global         _Z18recursive_doublingPiS_
        .type           _Z18recursive_doublingPiS_,@function
        .size           _Z18recursive_doublingPiS_,(.L_x_3 - _Z18recursive_doublingPiS_)
        .other          _Z18recursive_doublingPiS_,@"STO_CUDA_ENTRY STV_DEFAULT"
_Z18recursive_doublingPiS_:
.text._Z18recursive_doublingPiS_:
[----:B------:R-:W-:Y:S01]  /*0000*/  LDC R1, c[0x0][0x37c] ;  /* 0x0000df00ff017b82 */ /* 0x000fe20000000800 */
[----:B------:R-:W0:Y:S07]  /*0010*/  S2R R9, SR_TID.X ;  /* 0x0000000000097919 */ /* 0x000e2e0000002100 */
[----:B------:R-:W0:Y:S01]  /*0020*/  S2UR UR4, SR_CTAID.X ;  /* 0x00000000000479c3 */ /* 0x000e220000002500 */
[----:B------:R-:W1:Y:S07]  /*0030*/  LDCU.64 UR6, c[0x0][0x358] ;  /* 0x00006b00ff0677ac */ /* 0x000e6e0008000a00 */
[----:B------:R-:W0:Y:S02]  /*0040*/  LDC R5, c[0x0][0x360] ;  /* 0x0000d800ff057b82 */ /* 0x000e240000000800 */
[----:B0-----:R-:W-:-:S05]  /*0050*/  IMAD R5, R5, UR4, R9 ;  /* 0x0000000405057c24 */ /* 0x001fca000f8e0209 */
[----:B------:R-:W-:-:S13]  /*0060*/  ISETP.GT.AND P0, PT, R5, 0x63, PT ;  /* 0x000000630500780c */ /* 0x000fda0003f04270 */
[----:B------:R-:W0:Y:S02]  /*0070*/  @!P0 LDC.64 R2, c[0x0][0x380] ;  /* 0x0000e000ff028b82 */ /* 0x000e240000000a00 */
[----:B0-----:R-:W-:-:S06]  /*0080*/  @!P0 IMAD.WIDE R2, R5, 0x4, R2 ;  /* 0x0000000405028825 */ /* 0x001fcc00078e0202 */
[----:B-1----:R-:W2:Y:S01]  /*0090*/  @!P0 LDG.E R3, desc[UR6][R2.64] ;  /* 0x0000000602038981 */ /* 0x002ea2000c1e1900 */
[----:B------:R-:W0:Y:S01]  /*00a0*/  S2UR UR5, SR_CgaCtaId ;  /* 0x00000000000579c3 */ /* 0x000e220000008800 */
[----:B------:R-:W-:Y:S01]  /*00b0*/  UMOV UR4, 0x400 ;  /* 0x0000040000047882 */ /* 0x000fe20000000000 */
[----:B------:R-:W-:Y:S01]  /*00c0*/  ISETP.NE.AND P1, PT, R9, RZ, PT ;  /* 0x000000ff0900720c */ /* 0x000fe20003f25270 */
[----:B0-----:R-:W-:-:S06]  /*00d0*/  ULEA UR4, UR5, UR4, 0x18 ;  /* 0x0000000405047291 */ /* 0x001fcc000f8ec0ff */
[----:B------:R-:W-:-:S05]  /*00e0*/  LEA R0, R9, UR4, 0x2 ;  /* 0x0000000409007c11 */ /* 0x000fca000f8e10ff */
[----:B--2---:R0:W-:Y:S04]  /*00f0*/  @!P0 STS [R0], R3 ;  /* 0x0000000300008388 */ /* 0x0041e80000000800 */
[----:B------:R-:W1:Y:S01]  /*0100*/  @!P1 LDS R7, [UR4] ;  /* 0x00000004ff079984 */ /* 0x000e620008000800 */
[----:B------:R-:W-:Y:S05]  /*0110*/  @!P1 BRA `(.L_x_0) ;  /* 0x0000000000309947 */ /* 0x000fea0003800000 */
[----:B------:R-:W-:-:S07]  /*0120*/  IMAD.MOV.U32 R2, RZ, RZ, 0x1 ;  /* 0x00000001ff027424 */ /* 0x000fce00078e00ff */
.L_x_1:
[----:B------:R-:W-:Y:S05]  /*0130*/  WARPSYNC.ALL ;  /* 0x0000000000007948 */ /* 0x000fea0003800000 */
[----:B------:R-:W-:Y:S01]  /*0140*/  BAR.SYNC.DEFER_BLOCKING 0x0 ;  /* 0x0000000000007b1d */ /* 0x000fe20000010000 */
[----:B0-----:R-:W-:Y:S02]  /*0150*/  IMAD.IADD R3, R9, 0x1, -R2 ;  /* 0x0000000109037824 */ /* 0x001fe400078e0a02 */
[----:B------:R-:W-:-:S03]  /*0160*/  IMAD.SHL.U32 R2, R2, 0x2, RZ ;  /* 0x0000000202027824 */ /* 0x000fc600078e00ff */
[----:B------:R-:W-:Y:S02]  /*0170*/  LEA R3, R3, UR4, 0x2 ;  /* 0x0000000403037c11 */ /* 0x000fe4000f8e10ff */
[----:B------:R-:W-:-:S04]  /*0180*/  ISETP.GT.U32.AND P0, PT, R2, R9, PT ;  /* 0x000000090200720c */ /* 0x000fc80003f04070 */
[----:B------:R-:W-:Y:S04]  /*0190*/  LDS R3, [R3] ;  /* 0x0000000003037984 */ /* 0x000fe80000000800 */
[----:B------:R-:W1:Y:S02]  /*01a0*/  LDS R4, [R0] ;  /* 0x0000000000047984 */ /* 0x000e640000000800 */
[----:B-12---:R-:W-:-:S05]  /*01b0*/  IADD3 R7, PT, PT, R3, R4, RZ ;  /* 0x0000000403077210 */ /* 0x006fca0007ffe0ff */
[----:B------:R2:W-:Y:S01]  /*01c0*/  STS [R0], R7 ;  /* 0x0000000700007388 */ /* 0x0005e20000000800 */
[----:B------:R-:W-:Y:S05]  /*01d0*/  @!P0 BRA `(.L_x_1) ;  /* 0xfffffffc00d48947 */ /* 0x000fea000383ffff */
.L_x_0:
[----:B0-----:R-:W0:Y:S02]  /*01e0*/  LDC.64 R2, c[0x0][0x388] ;  /* 0x0000e200ff027b82 */ /* 0x001e240000000a00 */
[----:B0-----:R-:W-:-:S05]  /*01f0*/  IMAD.WIDE R2, R5, 0x4, R2 ;  /* 0x0000000405027825 */ /* 0x001fca00078e0202 */
[----:B-1----:R-:W-:Y:S01]  /*0200*/  STG.E desc[UR6][R2.64], R7 ;  /* 0x0000000702007986 */ /* 0x002fe2000c101906 */
[----:B------:R-:W-:Y:S05]  /*0210*/  EXIT ;  /* 0x000000000000794d */ /* 0x000fea0003800000 */
.L_x_2:
[----:B------:R-:W-:-:S00]  /*0220*/  BRA `(.L_x_2) ;  /* 0xfffffffc00fc7947 */ /* 0x000fc0000383ffff */
[----:B------:R-:W-:-:S00]  /*0230*/  NOP ;  /* 0x0000000000007918 */ /* 0x000fc00000000000 */
        /* <DEDUP_REMOVED lines=12> */
.L_x_3:


//--------------------- .nv.shared._Z18recursive_doublingPiS_ --------------------------
	.section	.nv.shared._Z18recursive_doublingPiS_,"aw",@nobits
	.sectionflags	@""
	.align	4
.nv.shared._Z18recursive_doublingPiS_:
	.zero		1424


//--------------------- .nv.shared.reserved.0     --------------------------
	.section	.nv.shared.reserved.0,"aw",@nobits
	.weak		__nv_reservedSMEM_offset_0_alias
	.size		__nv_reservedSMEM_offset_0_alias, 0, 64
	.other		__nv_reservedSMEM_offset_0_alias,@"STO_CUDA_RESERVED_SHARED STV_DEFAULT"
__nv_reservedSMEM_offset_0_alias:
	.zero		0
	.zero		64


//--------------------- .nv.constant0._Z18recursive_doublingPiS_ --------------------------
	.section	.nv.constant0._Z18recursive_doublingPiS_,"a",@progbits
	.sectionflags	@""
	.align	4
.nv.constant0._Z18recursive_doublingPiS_:
	.zero		912


//--------------------- SYMBOLS --------------------------

	.type		.nv.reservedSmem.offset0,@object
	.size		.nv.reservedSmem.offset0,0x4
	.type		.nv.reservedSmem.cap,@object
	.size		.nv.reservedSmem.cap,0x4
